//
// Generated by NVIDIA NVVM Compiler
//
// Compiler Build ID: CL-36424714
// Cuda compilation tools, release 13.0, V13.0.88
// Based on NVVM 20.0.0
//

.version 9.0
.target sm_100
.address_size 64

	// .globl	_Z6conv2dPKfS0_Pfiii

.visible .entry _Z6conv2dPKfS0_Pfiii(
	.param .u64 .ptr .align 1 _Z6conv2dPKfS0_Pfiii_param_0,
	.param .u64 .ptr .align 1 _Z6conv2dPKfS0_Pfiii_param_1,
	.param .u64 .ptr .align 1 _Z6conv2dPKfS0_Pfiii_param_2,
	.param .u32 _Z6conv2dPKfS0_Pfiii_param_3,
	.param .u32 _Z6conv2dPKfS0_Pfiii_param_4,
	.param .u32 _Z6conv2dPKfS0_Pfiii_param_5
)
{
	.reg .pred 	%p<17>;
	.reg .b32 	%r<73>;
	.reg .b32 	%f<119>;
	.reg .b64 	%rd<26>;

	ld.param.u64 	%rd6, [_Z6conv2dPKfS0_Pfiii_param_0];
	ld.param.u64 	%rd7, [_Z6conv2dPKfS0_Pfiii_param_1];
	ld.param.u32 	%r33, [_Z6conv2dPKfS0_Pfiii_param_3];
	ld.param.u32 	%r34, [_Z6conv2dPKfS0_Pfiii_param_4];
	ld.param.u32 	%r32, [_Z6conv2dPKfS0_Pfiii_param_5];
	cvta.to.global.u64 	%rd1, %rd7;
	cvta.to.global.u64 	%rd2, %rd6;
	mov.u32 	%r36, %ctaid.x;
	mov.u32 	%r37, %ntid.x;
	mov.u32 	%r38, %tid.x;
	mad.lo.s32 	%r39, %r36, %r37, %r38;
	mov.u32 	%r40, %ctaid.y;
	mov.u32 	%r41, %ntid.y;
	mov.u32 	%r42, %tid.y;
	mad.lo.s32 	%r43, %r40, %r41, %r42;
	shr.u32 	%r44, %r32, 31;
	add.s32 	%r45, %r32, %r44;
	shr.s32 	%r46, %r45, 1;
	min.s32 	%r47, %r39, %r43;
	setp.lt.s32 	%p1, %r47, %r46;
	sub.s32 	%r48, %r33, %r46;
	setp.ge.s32 	%p2, %r39, %r48;
	sub.s32 	%r49, %r34, %r46;
	setp.ge.s32 	%p3, %r43, %r49;
	or.pred  	%p4, %p2, %p3;
	or.pred  	%p5, %p4, %p1;
	@%p5 bra 	$L__BB0_18;
	neg.s32 	%r4, %r46;
	setp.lt.s32 	%p6, %r32, -1;
	mov.f32 	%f117, 0f00000000;
	@%p6 bra 	$L__BB0_17;
	abs.s32 	%r5, %r46;
	add.s32 	%r6, %r46, %r5;
	add.s32 	%r50, %r6, 1;
	and.b32  	%r7, %r50, 15;
	and.b32  	%r8, %r50, 7;
	and.b32  	%r9, %r50, 3;
	mov.f32 	%f117, 0f00000000;
	mov.u32 	%r65, %r4;
$L__BB0_3:
	mov.u32 	%r10, %r65;
	setp.lt.u32 	%p7, %r6, 15;
	add.s32 	%r51, %r10, %r43;
	mul.lo.s32 	%r11, %r51, %r33;
	add.s32 	%r12, %r11, %r39;
	add.s32 	%r52, %r10, %r46;
	mul.lo.s32 	%r66, %r52, %r32;
	add.s32 	%r14, %r66, %r46;
	mov.u32 	%r70, %r4;
	@%p7 bra 	$L__BB0_6;
	and.b32  	%r54, %r50, -16;
	neg.s32 	%r68, %r54;
	sub.s32 	%r55, %r39, %r46;
	add.s32 	%r67, %r55, %r11;
	mov.u32 	%r70, %r4;
$L__BB0_5:
	.pragma "nounroll";
	mul.wide.s32 	%rd8, %r67, 4;
	add.s64 	%rd9, %rd2, %rd8;
	ld.global.f32 	%f20, [%rd9];
	mul.wide.s32 	%rd10, %r66, 4;
	add.s64 	%rd11, %rd1, %rd10;
	ld.global.f32 	%f21, [%rd11];
	fma.rn.f32 	%f22, %f20, %f21, %f117;
	ld.global.f32 	%f23, [%rd9+4];
	ld.global.f32 	%f24, [%rd11+4];
	fma.rn.f32 	%f25, %f23, %f24, %f22;
	ld.global.f32 	%f26, [%rd9+8];
	ld.global.f32 	%f27, [%rd11+8];
	fma.rn.f32 	%f28, %f26, %f27, %f25;
	ld.global.f32 	%f29, [%rd9+12];
	ld.global.f32 	%f30, [%rd11+12];
	fma.rn.f32 	%f31, %f29, %f30, %f28;
	ld.global.f32 	%f32, [%rd9+16];
	ld.global.f32 	%f33, [%rd11+16];
	fma.rn.f32 	%f34, %f32, %f33, %f31;
	ld.global.f32 	%f35, [%rd9+20];
	ld.global.f32 	%f36, [%rd11+20];
	fma.rn.f32 	%f37, %f35, %f36, %f34;
	ld.global.f32 	%f38, [%rd9+24];
	ld.global.f32 	%f39, [%rd11+24];
	fma.rn.f32 	%f40, %f38, %f39, %f37;
	ld.global.f32 	%f41, [%rd9+28];
	ld.global.f32 	%f42, [%rd11+28];
	fma.rn.f32 	%f43, %f41, %f42, %f40;
	ld.global.f32 	%f44, [%rd9+32];
	ld.global.f32 	%f45, [%rd11+32];
	fma.rn.f32 	%f46, %f44, %f45, %f43;
	ld.global.f32 	%f47, [%rd9+36];
	ld.global.f32 	%f48, [%rd11+36];
	fma.rn.f32 	%f49, %f47, %f48, %f46;
	ld.global.f32 	%f50, [%rd9+40];
	ld.global.f32 	%f51, [%rd11+40];
	fma.rn.f32 	%f52, %f50, %f51, %f49;
	ld.global.f32 	%f53, [%rd9+44];
	ld.global.f32 	%f54, [%rd11+44];
	fma.rn.f32 	%f55, %f53, %f54, %f52;
	ld.global.f32 	%f56, [%rd9+48];
	ld.global.f32 	%f57, [%rd11+48];
	fma.rn.f32 	%f58, %f56, %f57, %f55;
	ld.global.f32 	%f59, [%rd9+52];
	ld.global.f32 	%f60, [%rd11+52];
	fma.rn.f32 	%f61, %f59, %f60, %f58;
	ld.global.f32 	%f62, [%rd9+56];
	ld.global.f32 	%f63, [%rd11+56];
	fma.rn.f32 	%f64, %f62, %f63, %f61;
	ld.global.f32 	%f65, [%rd9+60];
	ld.global.f32 	%f66, [%rd11+60];
	fma.rn.f32 	%f117, %f65, %f66, %f64;
	add.s32 	%r70, %r70, 16;
	add.s32 	%r68, %r68, 16;
	add.s32 	%r67, %r67, 16;
	add.s32 	%r66, %r66, 16;
	setp.ne.s32 	%p8, %r68, 0;
	@%p8 bra 	$L__BB0_5;
$L__BB0_6:
	setp.eq.s32 	%p9, %r7, 0;
	@%p9 bra 	$L__BB0_16;
	add.s32 	%r56, %r7, -1;
	setp.lt.u32 	%p10, %r56, 7;
	@%p10 bra 	$L__BB0_9;
	add.s32 	%r57, %r12, %r70;
	mul.wide.s32 	%rd12, %r57, 4;
	add.s64 	%rd13, %rd2, %rd12;
	ld.global.f32 	%f68, [%rd13];
	add.s32 	%r58, %r14, %r70;
	mul.wide.s32 	%rd14, %r58, 4;
	add.s64 	%rd15, %rd1, %rd14;
	ld.global.f32 	%f69, [%rd15];
	fma.rn.f32 	%f70, %f68, %f69, %f117;
	ld.global.f32 	%f71, [%rd13+4];
	ld.global.f32 	%f72, [%rd15+4];
	fma.rn.f32 	%f73, %f71, %f72, %f70;
	ld.global.f32 	%f74, [%rd13+8];
	ld.global.f32 	%f75, [%rd15+8];
	fma.rn.f32 	%f76, %f74, %f75, %f73;
	ld.global.f32 	%f77, [%rd13+12];
	ld.global.f32 	%f78, [%rd15+12];
	fma.rn.f32 	%f79, %f77, %f78, %f76;
	ld.global.f32 	%f80, [%rd13+16];
	ld.global.f32 	%f81, [%rd15+16];
	fma.rn.f32 	%f82, %f80, %f81, %f79;
	ld.global.f32 	%f83, [%rd13+20];
	ld.global.f32 	%f84, [%rd15+20];
	fma.rn.f32 	%f85, %f83, %f84, %f82;
	ld.global.f32 	%f86, [%rd13+24];
	ld.global.f32 	%f87, [%rd15+24];
	fma.rn.f32 	%f88, %f86, %f87, %f85;
	ld.global.f32 	%f89, [%rd13+28];
	ld.global.f32 	%f90, [%rd15+28];
	fma.rn.f32 	%f117, %f89, %f90, %f88;
	add.s32 	%r70, %r70, 8;
$L__BB0_9:
	setp.eq.s32 	%p11, %r8, 0;
	@%p11 bra 	$L__BB0_16;
	add.s32 	%r59, %r8, -1;
	setp.lt.u32 	%p12, %r59, 3;
	@%p12 bra 	$L__BB0_12;
	add.s32 	%r60, %r12, %r70;
	mul.wide.s32 	%rd16, %r60, 4;
	add.s64 	%rd17, %rd2, %rd16;
	ld.global.f32 	%f92, [%rd17];
	add.s32 	%r61, %r14, %r70;
	mul.wide.s32 	%rd18, %r61, 4;
	add.s64 	%rd19, %rd1, %rd18;
	ld.global.f32 	%f93, [%rd19];
	fma.rn.f32 	%f94, %f92, %f93, %f117;
	ld.global.f32 	%f95, [%rd17+4];
	ld.global.f32 	%f96, [%rd19+4];
	fma.rn.f32 	%f97, %f95, %f96, %f94;
	ld.global.f32 	%f98, [%rd17+8];
	ld.global.f32 	%f99, [%rd19+8];
	fma.rn.f32 	%f100, %f98, %f99, %f97;
	ld.global.f32 	%f101, [%rd17+12];
	ld.global.f32 	%f102, [%rd19+12];
	fma.rn.f32 	%f117, %f101, %f102, %f100;
	add.s32 	%r70, %r70, 4;
$L__BB0_12:
	setp.eq.s32 	%p13, %r9, 0;
	@%p13 bra 	$L__BB0_16;
	setp.eq.s32 	%p14, %r9, 1;
	add.s32 	%r62, %r12, %r70;
	mul.wide.s32 	%rd20, %r62, 4;
	add.s64 	%rd3, %rd2, %rd20;
	ld.global.f32 	%f103, [%rd3];
	add.s32 	%r63, %r14, %r70;
	mul.wide.s32 	%rd21, %r63, 4;
	add.s64 	%rd4, %rd1, %rd21;
	ld.global.f32 	%f104, [%rd4];
	fma.rn.f32 	%f117, %f103, %f104, %f117;
	@%p14 bra 	$L__BB0_16;
	setp.eq.s32 	%p15, %r9, 2;
	ld.global.f32 	%f105, [%rd3+4];
	ld.global.f32 	%f106, [%rd4+4];
	fma.rn.f32 	%f117, %f105, %f106, %f117;
	@%p15 bra 	$L__BB0_16;
	ld.global.f32 	%f107, [%rd3+8];
	ld.global.f32 	%f108, [%rd4+8];
	fma.rn.f32 	%f117, %f107, %f108, %f117;
$L__BB0_16:
	add.s32 	%r65, %r10, 1;
	setp.ne.s32 	%p16, %r10, %r5;
	@%p16 bra 	$L__BB0_3;
$L__BB0_17:
	ld.param.u64 	%rd25, [_Z6conv2dPKfS0_Pfiii_param_2];
	mad.lo.s32 	%r64, %r33, %r43, %r39;
	cvta.to.global.u64 	%rd22, %rd25;
	mul.wide.s32 	%rd23, %r64, 4;
	add.s64 	%rd24, %rd22, %rd23;
	st.global.f32 	[%rd24], %f117;
$L__BB0_18:
	ret;

}


// ===== COMPILED SASS (sm_100) =====

	.target	sm_100

	.elftype	@"ET_EXEC"


//--------------------- .note.nv.tkinfo           --------------------------
	.section	.note.nv.tkinfo,"",@"SHT_NOTE"
	.sectionflags	@"SHF_NOTE_NV_TKINFO"
	.tkinfo
        /*0018*/ 	.word	0x00000002
        /*0030*/ 	.string	""
        /*0030*/ 	.string	"ptxas"
        /*0030*/ 	.string	"Cuda compilation tools, release 13.0, V13.0.88"
        /*0030*/ 	.string	"Build cuda_13.0.r13.0/compiler.36424714_0"
        /*0030*/ 	.string	"-arch sm_100 -m 64 "



//--------------------- .note.nv.cuinfo           --------------------------
	.section	.note.nv.cuinfo,"",@"SHT_NOTE"
	.sectionflags	@"SHF_NOTE_NV_CUINFO"
        /*0018*/ 	.short	0x0002
        /*001a*/ 	.short	0x0064
        /*001c*/ 	.short	0x0082
	.zero		2


//--------------------- .nv.info                  --------------------------
	.section	.nv.info,"",@"SHT_CUDA_INFO"
	.align	4


	//----- nvinfo : EIATTR_REGCOUNT
	.align		4
        /*0000*/ 	.byte	0x04, 0x2f
        /*0002*/ 	.short	(.L_1 - .L_0)
	.align		4
.L_0:
        /*0004*/ 	.word	index@(_Z6conv2dPKfS0_Pfiii)
        /*0008*/ 	.word	0x00000020


	//----- nvinfo : EIATTR_FRAME_SIZE
	.align		4
.L_1:
        /*000c*/ 	.byte	0x04, 0x11
        /*000e*/ 	.short	(.L_3 - .L_2)
	.align		4
.L_2:
        /*0010*/ 	.word	index@(_Z6conv2dPKfS0_Pfiii)
        /*0014*/ 	.word	0x00000000


	//----- nvinfo : EIATTR_MIN_STACK_SIZE
	.align		4
.L_3:
        /*0018*/ 	.byte	0x04, 0x12
        /*001a*/ 	.short	(.L_5 - .L_4)
	.align		4
.L_4:
        /*001c*/ 	.word	index@(_Z6conv2dPKfS0_Pfiii)
        /*0020*/ 	.word	0x00000000
.L_5:


//--------------------- .nv.compat                --------------------------
	.section	.nv.compat,"",@"SHT_CUDA_COMPAT_INFO"
	.align	4
        /*0000*/ 	.byte	0x02, 0x09, 0x00, 0x00, 0x02, 0x02, 0x01, 0x00, 0x02, 0x05, 0x05, 0x00, 0x03, 0x07, 0x01, 0x01
        /*0010*/ 	.byte	0x02, 0x03, 0x00, 0x00, 0x02, 0x06, 0x01, 0x00, 0x04, 0x0b, 0x08, 0x00, 0x09, 0x00, 0x00, 0x00
        /*0020*/ 	.byte	0x00, 0x00, 0x00, 0x00


//--------------------- .nv.info._Z6conv2dPKfS0_Pfiii --------------------------
	.section	.nv.info._Z6conv2dPKfS0_Pfiii,"",@"SHT_CUDA_INFO"
	.sectionflags	@""
	.align	4


	//----- nvinfo : EIATTR_CUDA_API_VERSION
	.align		4
        /*0000*/ 	.byte	0x04, 0x37
        /*0002*/ 	.short	(.L_7 - .L_6)
.L_6:
        /*0004*/ 	.word	0x00000082


	//----- nvinfo : EIATTR_KPARAM_INFO
	.align		4
.L_7:
        /*0008*/ 	.byte	0x04, 0x17
        /*000a*/ 	.short	(.L_9 - .L_8)
.L_8:
        /*000c*/ 	.word	0x00000000
        /*0010*/ 	.short	0x0005
        /*0012*/ 	.short	0x0020
        /*0014*/ 	.byte	0x00, 0xf0, 0x11, 0x00


	//----- nvinfo : EIATTR_KPARAM_INFO
	.align		4
.L_9:
        /*0018*/ 	.byte	0x04, 0x17
        /*001a*/ 	.short	(.L_11 - .L_10)
.L_10:
        /*001c*/ 	.word	0x00000000
        /*0020*/ 	.short	0x0004
        /*0022*/ 	.short	0x001c
        /*0024*/ 	.byte	0x00, 0xf0, 0x11, 0x00


	//----- nvinfo : EIATTR_KPARAM_INFO
	.align		4
.L_11:
        /*0028*/ 	.byte	0x04, 0x17
        /*002a*/ 	.short	(.L_13 - .L_12)
.L_12:
        /*002c*/ 	.word	0x00000000
        /*0030*/ 	.short	0x0003
        /*0032*/ 	.short	0x0018
        /*0034*/ 	.byte	0x00, 0xf0, 0x11, 0x00


	//----- nvinfo : EIATTR_KPARAM_INFO
	.align		4
.L_13:
        /*0038*/ 	.byte	0x04, 0x17
        /*003a*/ 	.short	(.L_15 - .L_14)
.L_14:
        /*003c*/ 	.word	0x00000000
        /*0040*/ 	.short	0x0002
        /*0042*/ 	.short	0x0010
        /*0044*/ 	.byte	0x00, 0xf5, 0x21, 0x00


	//----- nvinfo : EIATTR_KPARAM_INFO
	.align		4
.L_15:
        /*0048*/ 	.byte	0x04, 0x17
        /*004a*/ 	.short	(.L_17 - .L_16)
.L_16:
        /*004c*/ 	.word	0x00000000
        /*0050*/ 	.short	0x0001
        /*0052*/ 	.short	0x0008
        /*0054*/ 	.byte	0x00, 0xf5, 0x21, 0x00


	//----- nvinfo : EIATTR_KPARAM_INFO
	.align		4
.L_17:
        /*0058*/ 	.byte	0x04, 0x17
        /*005a*/ 	.short	(.L_19 - .L_18)
.L_18:
        /*005c*/ 	.word	0x00000000
        /*0060*/ 	.short	0x0000
        /*0062*/ 	.short	0x0000
        /*0064*/ 	.byte	0x00, 0xf5, 0x21, 0x00


	//----- nvinfo : EIATTR_SPARSE_MMA_MASK
	.align		4
.L_19:
        /*0068*/ 	.byte	0x03, 0x50
        /*006a*/ 	.short	0x0000


	//----- nvinfo : EIATTR_MAXREG_COUNT
	.align		4
        /*006c*/ 	.byte	0x03, 0x1b
        /*006e*/ 	.short	0x00ff


	//----- nvinfo : EIATTR_MERCURY_ISA_VERSION
	.align		4
        /*0070*/ 	.byte	0x03, 0x5f
        /*0072*/ 	.short	0x0101


	//----- nvinfo : EIATTR_VRC_CTA_INIT_COUNT
	.align		4
        /*0074*/ 	.byte	0x02, 0x4a
	.zero		1
	.zero		1


	//----- nvinfo : EIATTR_EXIT_INSTR_OFFSETS
	.align		4
        /*0078*/ 	.byte	0x04, 0x1c
        /*007a*/ 	.short	(.L_21 - .L_20)


	//   ....[0]....
.L_20:
        /*007c*/ 	.word	0x00000130


	//   ....[1]....
        /*0080*/ 	.word	0x00000c30


	//----- nvinfo : EIATTR_CBANK_PARAM_SIZE
	.align		4
.L_21:
        /*0084*/ 	.byte	0x03, 0x19
        /*0086*/ 	.short	0x0024


	//----- nvinfo : EIATTR_PARAM_CBANK
	.align		4
        /*0088*/ 	.byte	0x04, 0x0a
        /*008a*/ 	.short	(.L_23 - .L_22)
	.align		4
.L_22:
        /*008c*/ 	.word	index@(.nv.constant0._Z6conv2dPKfS0_Pfiii)
        /*0090*/ 	.short	0x0380
        /*0092*/ 	.short	0x0024


	//----- nvinfo : EIATTR_SW_WAR
	.align		4
.L_23:
        /*0094*/ 	.byte	0x04, 0x36
        /*0096*/ 	.short	(.L_25 - .L_24)
.L_24:
        /*0098*/ 	.word	0x00000008
.L_25:


//--------------------- .nv.callgraph             --------------------------
	.section	.nv.callgraph,"",@"SHT_CUDA_CALLGRAPH"
	.align	4
	.sectionentsize	8
	.align		4
        /*0000*/ 	.word	0x00000000
	.align		4
        /*0004*/ 	.word	0xffffffff
	.align		4
        /*0008*/ 	.word	0x00000000
	.align		4
        /*000c*/ 	.word	0xfffffffe
	.align		4
        /*0010*/ 	.word	0x00000000
	.align		4
        /*0014*/ 	.word	0xfffffffd
	.align		4
        /*0018*/ 	.word	0x00000000
	.align		4
        /*001c*/ 	.word	0xfffffffc


//--------------------- .text._Z6conv2dPKfS0_Pfiii --------------------------
	.section	.text._Z6conv2dPKfS0_Pfiii,"ax",@progbits
	.align	128
        .global         _Z6conv2dPKfS0_Pfiii
        .type           _Z6conv2dPKfS0_Pfiii,@function
        .size           _Z6conv2dPKfS0_Pfiii,(.L_x_8 - _Z6conv2dPKfS0_Pfiii)
        .other          _Z6conv2dPKfS0_Pfiii,@"STO_CUDA_ENTRY STV_DEFAULT"
_Z6conv2dPKfS0_Pfiii:
.text._Z6conv2dPKfS0_Pfiii:
[----:B------:R-:W-:Y:S01]  /*0000*/  LDC R1, c[0x0][0x37c] ;  /* 0x0000df00ff017b82 */ /* 0x000fe20000000800 */
[----:B------:R-:W0:Y:S07]  /*0010*/  S2R R5, SR_TID.Y ;  /* 0x0000000000057919 */ /* 0x000e2e0000002200 */
[----:B------:R-:W1:Y:S01]  /*0020*/  LDC R6, c[0x0][0x3a0] ;  /* 0x0000e800ff067b82 */ /* 0x000e620000000800 */
[----:B------:R-:W2:Y:S01]  /*0030*/  LDCU.64 UR6, c[0x0][0x398] ;  /* 0x00007300ff0677ac */ /* 0x000ea20008000a00 */
[----:B------:R-:W3:Y:S06]  /*0040*/  S2R R4, SR_TID.X ;  /* 0x0000000000047919 */ /* 0x000eec0000002100 */
[----:B------:R-:W3:Y:S08]  /*0050*/  LDC R3, c[0x0][0x360] ;  /* 0x0000d800ff037b82 */ /* 0x000ef00000000800 */
[----:B------:R-:W0:Y:S08]  /*0060*/  S2UR UR5, SR_CTAID.Y ;  /* 0x00000000000579c3 */ /* 0x000e300000002600 */
[----:B------:R-:W0:Y:S01]  /*0070*/  LDC R2, c[0x0][0x364] ;  /* 0x0000d900ff027b82 */ /* 0x000e220000000800 */
[----:B-1----:R-:W-:-:S04]  /*0080*/  LEA.HI R0, R6, R6, RZ, 0x1 ;  /* 0x0000000606007211 */ /* 0x002fc800078f08ff */
[----:B------:R-:W-:-:S03]  /*0090*/  SHF.R.S32.HI R0, RZ, 0x1, R0 ;  /* 0x00000001ff007819 */ /* 0x000fc60000011400 */
[----:B------:R-:W3:Y:S01]  /*00a0*/  S2UR UR4, SR_CTAID.X ;  /* 0x00000000000479c3 */ /* 0x000ee20000002500 */
[----:B0-----:R-:W-:Y:S01]  /*00b0*/  IMAD R2, R2, UR5, R5 ;  /* 0x0000000502027c24 */ /* 0x001fe2000f8e0205 */
[----:B--2---:R-:W-:-:S04]  /*00c0*/  IADD3 R5, PT, PT, -R0, UR7, RZ ;  /* 0x0000000700057c10 */ /* 0x004fc8000fffe1ff */
[----:B------:R-:W-:Y:S01]  /*00d0*/  ISETP.GE.AND P0, PT, R2, R5, PT ;  /* 0x000000050200720c */ /* 0x000fe20003f06270 */
[----:B---3--:R-:W-:Y:S01]  /*00e0*/  IMAD R3, R3, UR4, R4 ;  /* 0x0000000403037c24 */ /* 0x008fe2000f8e0204 */
[----:B------:R-:W-:-:S04]  /*00f0*/  IADD3 R4, PT, PT, -R0, UR6, RZ ;  /* 0x0000000600047c10 */ /* 0x000fc8000fffe1ff */
[C---:B------:R-:W-:Y:S02]  /*0100*/  VIMNMX R5, PT, PT, R3.reuse, R2, PT ;  /* 0x0000000203057248 */ /* 0x040fe40003fe0100 */
[----:B------:R-:W-:-:S04]  /*0110*/  ISETP.GE.OR P0, PT, R3, R4, P0 ;  /* 0x000000040300720c */ /* 0x000fc80000706670 */
[----:B------:R-:W-:-:S13]  /*0120*/  ISETP.LT.OR P0, PT, R5, R0, P0 ;  /* 0x000000000500720c */ /* 0x000fda0000701670 */
[----:B------:R-:W-:Y:S05]  /*0130*/  @P0 EXIT ;  /* 0x000000000000094d */ /* 0x000fea0003800000 */
[----:B------:R-:W-:Y:S01]  /*0140*/  ISETP.GE.AND P0, PT, R6, -0x1, PT ;  /* 0xffffffff0600780c */ /* 0x000fe20003f06270 */
[----:B------:R-:W0:Y:S01]  /*0150*/  LDCU.64 UR4, c[0x0][0x358] ;  /* 0x00006b00ff0477ac */ /* 0x000e220008000a00 */
[----:B------:R-:W-:-:S11]  /*0160*/  HFMA2 R18, -RZ, RZ, 0, 0 ;  /* 0x00000000ff127431 */ /* 0x000fd600000001ff */
[----:B------:R-:W-:Y:S05]  /*0170*/  @!P0 BRA `(.L_x_0) ;  /* 0x00000008009c8947 */ /* 0x000fea0003800000 */
[----:B------:R-:W-:Y:S02]  /*0180*/  IABS R5, R0 ;  /* 0x0000000000057213 */ /* 0x000fe40000000000 */
[C---:B------:R-:W-:Y:S02]  /*0190*/  IADD3 R6, PT, PT, -R0.reuse, RZ, RZ ;  /* 0x000000ff00067210 */ /* 0x040fe40007ffe1ff */
[----:B------:R-:W-:Y:S02]  /*01a0*/  IADD3 R5, PT, PT, R0, R5, RZ ;  /* 0x0000000500057210 */ /* 0x000fe40007ffe0ff */
[----:B------:R-:W-:Y:S02]  /*01b0*/  MOV R18, RZ ;  /* 0x000000ff00127202 */ /* 0x000fe40000000f00 */
[----:B------:R-:W-:Y:S02]  /*01c0*/  IADD3 R7, PT, PT, R5, 0x1, RZ ;  /* 0x0000000105077810 */ /* 0x000fe40007ffe0ff */
[----:B------:R-:W-:-:S02]  /*01d0*/  MOV R9, R6 ;  /* 0x0000000600097202 */ /* 0x000fc40000000f00 */
[C---:B------:R-:W-:Y:S02]  /*01e0*/  LOP3.LUT R8, R7.reuse, 0xf, RZ, 0xc0, !PT ;  /* 0x0000000f07087812 */ /* 0x040fe400078ec0ff */
[C---:B------:R-:W-:Y:S02]  /*01f0*/  LOP3.LUT R10, R7.reuse, 0x7, RZ, 0xc0, !PT ;  /* 0x00000007070a7812 */ /* 0x040fe400078ec0ff */
[----:B------:R-:W-:-:S07]  /*0200*/  LOP3.LUT R11, R7, 0x3, RZ, 0xc0, !PT ;  /* 0x00000003070b7812 */ /* 0x000fce00078ec0ff */
.L_x_6:
[----:B------:R-:W1:Y:S01]  /*0210*/  LDCU UR7, c[0x0][0x3a0] ;  /* 0x00007400ff0777ac */ /* 0x000e620008000800 */
[----:B------:R-:W-:Y:S01]  /*0220*/  ISETP.GE.U32.AND P2, PT, R5, 0xf, PT ;  /* 0x0000000f0500780c */ /* 0x000fe20003f46070 */
[----:B------:R-:W-:Y:S01]  /*0230*/  IMAD.IADD R19, R0, 0x1, R9 ;  /* 0x0000000100137824 */ /* 0x000fe200078e0209 */
[----:B------:R-:W-:Y:S01]  /*0240*/  IABS R4, R0 ;  /* 0x0000000000047213 */ /* 0x000fe20000000000 */
[----:B------:R-:W2:Y:S01]  /*0250*/  LDCU UR6, c[0x0][0x398] ;  /* 0x00007300ff0677ac */ /* 0x000ea20008000800 */
[----:B------:R-:W-:Y:S02]  /*0260*/  IADD3 R12, PT, PT, R2, R9, RZ ;  /* 0x00000009020c7210 */ /* 0x000fe40007ffe0ff */
[----:B------:R-:W-:Y:S02]  /*0270*/  ISETP.NE.AND P0, PT, R9, R4, PT ;  /* 0x000000040900720c */ /* 0x000fe40003f05270 */
[----:B------:R-:W-:Y:S02]  /*0280*/  ISETP.NE.AND P1, PT, R8, RZ, PT ;  /* 0x000000ff0800720c */ /* 0x000fe40003f25270 */
[----:B------:R-:W-:-:S02]  /*0290*/  MOV R13, R6 ;  /* 0x00000006000d7202 */ /* 0x000fc40000000f00 */
[----:B------:R-:W-:Y:S01]  /*02a0*/  IADD3 R9, PT, PT, R9, 0x1, RZ ;  /* 0x0000000109097810 */ /* 0x000fe20007ffe0ff */
[----:B-1----:R-:W-:Y:S01]  /*02b0*/  IMAD R19, R19, UR7, RZ ;  /* 0x0000000713137c24 */ /* 0x002fe2000f8e02ff */
[----:B------:R-:W-:Y:S07]  /*02c0*/  @!P2 BRA `(.L_x_1) ;  /* 0x000000040000a947 */ /* 0x000fee0003800000 */
[----:B------:R-:W-:Y:S01]  /*02d0*/  IADD3 R21, PT, PT, R3, -R0, RZ ;  /* 0x8000000003157210 */ /* 0x000fe20007ffe0ff */
[----:B------:R-:W-:Y:S01]  /*02e0*/  IMAD.MOV.U32 R23, RZ, RZ, R19 ;  /* 0x000000ffff177224 */ /* 0x000fe200078e0013 */
[----:B------:R-:W-:Y:S02]  /*02f0*/  LOP3.LUT R4, R7, 0xfffffff0, RZ, 0xc0, !PT ;  /* 0xfffffff007047812 */ /* 0x000fe400078ec0ff */
[----:B------:R-:W-:Y:S01]  /*0300*/  MOV R13, R6 ;  /* 0x00000006000d7202 */ /* 0x000fe20000000f00 */
[----:B--2---:R-:W-:Y:S01]  /*0310*/  IMAD R21, R12, UR6, R21 ;  /* 0x000000060c157c24 */ /* 0x004fe2000f8e0215 */
[----:B------:R-:W-:-:S07]  /*0320*/  IADD3 R4, PT, PT, -R4, RZ, RZ ;  /* 0x000000ff04047210 */ /* 0x000fce0007ffe1ff */
.L_x_2:
[----:B------:R-:W1:Y:S08]  /*0330*/  LDC.64 R16, c[0x0][0x380] ;  /* 0x0000e000ff107b82 */ /* 0x000e700000000a00 */
[----:B------:R-:W2:Y:S01]  /*0340*/  LDC.64 R14, c[0x0][0x388] ;  /* 0x0000e200ff0e7b82 */ /* 0x000ea20000000a00 */
[----:B-1----:R-:W-:-:S05]  /*0350*/  IMAD.WIDE R16, R21, 0x4, R16 ;  /* 0x0000000415107825 */ /* 0x002fca00078e0210 */
[----:B0-----:R-:W3:Y:S01]  /*0360*/  LDG.E R25, desc[UR4][R16.64] ;  /* 0x0000000410197981 */ /* 0x001ee2000c1e1900 */
[----:B--2---:R-:W-:-:S03]  /*0370*/  IMAD.WIDE R14, R23, 0x4, R14 ;  /* 0x00000004170e7825 */ /* 0x004fc600078e020e */
[----:B------:R-:W2:Y:S04]  /*0380*/  LDG.E R27, desc[UR4][R16.64+0x4] ;  /* 0x00000404101b7981 */ /* 0x000ea8000c1e1900 */
[----:B------:R-:W3:Y:S04]  /*0390*/  LDG.E R20, desc[UR4][R14.64] ;  /* 0x000000040e147981 */ /* 0x000ee8000c1e1900 */
[----:B------:R-:W2:Y:S04]  /*03a0*/  LDG.E R22, desc[UR4][R14.64+0x4] ;  /* 0x000004040e167981 */ /* 0x000ea8000c1e1900 */
[----:B------:R-:W4:Y:S04]  /*03b0*/  LDG.E R24, desc[UR4][R16.64+0x34] ;  /* 0x0000340410187981 */ /* 0x000f28000c1e1900 */
[----:B------:R-:W5:Y:S04]  /*03c0*/  LDG.E R28, desc[UR4][R14.64+0x38] ;  /* 0x000038040e1c7981 */ /* 0x000f68000c1e1900 */
[----:B------:R-:W5:Y:S01]  /*03d0*/  LDG.E R29, desc[UR4][R14.64+0x3c] ;  /* 0x00003c040e1d7981 */ /* 0x000f62000c1e1900 */
[----:B---3--:R-:W-:-:S03]  /*03e0*/  FFMA R20, R25, R20, R18 ;  /* 0x0000001419147223 */ /* 0x008fc60000000012 */
[----:B------:R-:W3:Y:S04]  /*03f0*/  LDG.E R25, desc[UR4][R16.64+0x8] ;  /* 0x0000080410197981 */ /* 0x000ee8000c1e1900 */
[----:B------:R-:W3:Y:S01]  /*0400*/  LDG.E R18, desc[UR4][R14.64+0x8] ;  /* 0x000008040e127981 */ /* 0x000ee2000c1e1900 */
[----:B--2---:R-:W-:-:S03]  /*0410*/  FFMA R20, R27, R22, R20 ;  /* 0x000000161b147223 */ /* 0x004fc60000000014 */
[----:B------:R-:W2:Y:S04]  /*0420*/  LDG.E R27, desc[UR4][R16.64+0xc] ;  /* 0x00000c04101b7981 */ /* 0x000ea8000c1e1900 */
[----:B------:R-:W2:Y:S01]  /*0430*/  LDG.E R22, desc[UR4][R14.64+0xc] ;  /* 0x00000c040e167981 */ /* 0x000ea2000c1e1900 */
        /* <DEDUP_REMOVED lines=28> */
[----:B------:R-:W4:Y:S04]  /*0600*/  LDG.E R27, desc[UR4][R14.64+0x34] ;  /* 0x000034040e1b7981 */ /* 0x000f28000c1e1900 */
[----:B------:R-:W5:Y:S04]  /*0610*/  LDG.E R20, desc[UR4][R16.64+0x38] ;  /* 0x0000380410147981 */ /* 0x000f68000c1e1900 */
[----:B------:R-:W2:Y:S01]  /*0620*/  LDG.E R22, desc[UR4][R16.64+0x3c] ;  /* 0x00003c0410167981 */ /* 0x000ea2000c1e1900 */
[----:B------:R-:W-:-:S04]  /*0630*/  IADD3 R4, PT, PT, R4, 0x10, RZ ;  /* 0x0000001004047810 */ /* 0x000fc80007ffe0ff */
[----:B------:R-:W-:Y:S01]  /*0640*/  ISETP.NE.AND P2, PT, R4, RZ, PT ;  /* 0x000000ff0400720c */ /* 0x000fe20003f45270 */
[----:B------:R-:W-:Y:S01]  /*0650*/  VIADD R23, R23, 0x10 ;  /* 0x0000001017177836 */ /* 0x000fe20000000000 */
[----:B------:R-:W-:Y:S02]  /*0660*/  IADD3 R13, PT, PT, R13, 0x10, RZ ;  /* 0x000000100d0d7810 */ /* 0x000fe40007ffe0ff */
[----:B------:R-:W-:Y:S01]  /*0670*/  IADD3 R21, PT, PT, R21, 0x10, RZ ;  /* 0x0000001015157810 */ /* 0x000fe20007ffe0ff */
[----:B---3--:R-:W-:-:S04]  /*0680*/  FFMA R25, R25, R18, R26 ;  /* 0x0000001219197223 */ /* 0x008fc8000000001a */
[----:B----4-:R-:W-:-:S04]  /*0690*/  FFMA R25, R24, R27, R25 ;  /* 0x0000001b18197223 */ /* 0x010fc80000000019 */
[----:B-----5:R-:W-:-:S04]  /*06a0*/  FFMA R25, R20, R28, R25 ;  /* 0x0000001c14197223 */ /* 0x020fc80000000019 */
[----:B--2---:R-:W-:Y:S01]  /*06b0*/  FFMA R18, R22, R29, R25 ;  /* 0x0000001d16127223 */ /* 0x004fe20000000019 */
[----:B------:R-:W-:Y:S06]  /*06c0*/  @P2 BRA `(.L_x_2) ;  /* 0xfffffffc00182947 */ /* 0x000fec000383ffff */
.L_x_1:
[----:B--2---:R-:W-:Y:S01]  /*06d0*/  IMAD R12, R12, UR6, R3 ;  /* 0x000000060c0c7c24 */ /* 0x004fe2000f8e0203 */
[----:B------:R-:W-:Y:S01]  /*06e0*/  IADD3 R4, PT, PT, R0, R19, RZ ;  /* 0x0000001300047210 */ /* 0x000fe20007ffe0ff */
[----:B------:R-:W-:Y:S06]  /*06f0*/  @!P1 BRA `(.L_x_3) ;  /* 0x0000000400389947 */ /* 0x000fec0003800000 */
[----:B------:R-:W-:Y:S02]  /*0700*/  IADD3 R14, PT, PT, R8, -0x1, RZ ;  /* 0xffffffff080e7810 */ /* 0x000fe40007ffe0ff */
[----:B------:R-:W-:Y:S02]  /*0710*/  ISETP.NE.AND P2, PT, R10, RZ, PT ;  /* 0x000000ff0a00720c */ /* 0x000fe40003f45270 */
[----:B------:R-:W-:-:S13]  /*0720*/  ISETP.GE.U32.AND P1, PT, R14, 0x7, PT ;  /* 0x000000070e00780c */ /* 0x000fda0003f26070 */
[----:B------:R-:W-:Y:S05]  /*0730*/  @!P1 BRA `(.L_x_4) ;  /* 0x00000000007c9947 */ /* 0x000fea0003800000 */
[----:B------:R-:W1:Y:S01]  /*0740*/  LDC.64 R16, c[0x0][0x380] ;  /* 0x0000e000ff107b82 */ /* 0x000e620000000a00 */
[-C--:B------:R-:W-:Y:S02]  /*0750*/  IADD3 R19, PT, PT, R12, R13.reuse, RZ ;  /* 0x0000000d0c137210 */ /* 0x080fe40007ffe0ff */
[----:B------:R-:W-:-:S05]  /*0760*/  IADD3 R21, PT, PT, R4, R13, RZ ;  /* 0x0000000d04157210 */ /* 0x000fca0007ffe0ff */
        /* <DEDUP_REMOVED lines=8> */
[----:B------:R-:W4:Y:S04]  /*07f0*/  LDG.E R20, desc[UR4][R14.64+0x8] ;  /* 0x000008040e147981 */ /* 0x000f28000c1e1900 */
[----:B------:R-:W5:Y:S04]  /*0800*/  LDG.E R25, desc[UR4][R14.64+0x14] ;  /* 0x000014040e197981 */ /* 0x000f68000c1e1900 */
[----:B------:R-:W5:Y:S04]  /*0810*/  LDG.E R26, desc[UR4][R14.64+0x18] ;  /* 0x000018040e1a7981 */ /* 0x000f68000c1e1900 */
[----:B------:R-:W5:Y:S01]  /*0820*/  LDG.E R28, desc[UR4][R14.64+0x1c] ;  /* 0x00001c040e1c7981 */ /* 0x000f62000c1e1900 */
[----:B---3--:R-:W-:-:S03]  /*0830*/  FFMA R22, R19, R22, R18 ;  /* 0x0000001613167223 */ /* 0x008fc60000000012 */
[----:B------:R-:W3:Y:S01]  /*0840*/  LDG.E R18, desc[UR4][R16.64+0xc] ;  /* 0x00000c0410127981 */ /* 0x000ee2000c1e1900 */
[----:B--2---:R-:W-:-:S03]  /*0850*/  FFMA R24, R23, R24, R22 ;  /* 0x0000001817187223 */ /* 0x004fc60000000016 */
[----:B------:R-:W3:Y:S04]  /*0860*/  LDG.E R19, desc[UR4][R14.64+0xc] ;  /* 0x00000c040e137981 */ /* 0x000ee8000c1e1900 */
[----:B------:R-:W2:Y:S04]  /*0870*/  LDG.E R22, desc[UR4][R16.64+0x10] ;  /* 0x0000100410167981 */ /* 0x000ea8000c1e1900 */
[----:B------:R-:W2:Y:S01]  /*0880*/  LDG.E R23, desc[UR4][R14.64+0x10] ;  /* 0x000010040e177981 */ /* 0x000ea2000c1e1900 */
[----:B----4-:R-:W-:-:S03]  /*0890*/  FFMA R27, R21, R20, R24 ;  /* 0x00000014151b7223 */ /* 0x010fc60000000018 */
[----:B------:R-:W5:Y:S04]  /*08a0*/  LDG.E R24, desc[UR4][R16.64+0x14] ;  /* 0x0000140410187981 */ /* 0x000f68000c1e1900 */
[----:B------:R-:W4:Y:S04]  /*08b0*/  LDG.E R20, desc[UR4][R16.64+0x18] ;  /* 0x0000180410147981 */ /* 0x000f28000c1e1900 */
[----:B------:R-:W4:Y:S01]  /*08c0*/  LDG.E R21, desc[UR4][R16.64+0x1c] ;  /* 0x00001c0410157981 */ /* 0x000f22000c1e1900 */
[----:B------:R-:W-:Y:S01]  /*08d0*/  IADD3 R13, PT, PT, R13, 0x8, RZ ;  /* 0x000000080d0d7810 */ /* 0x000fe20007ffe0ff */
[----:B---3--:R-:W-:-:S04]  /*08e0*/  FFMA R19, R18, R19, R27 ;  /* 0x0000001312137223 */ /* 0x008fc8000000001b */
[----:B--2---:R-:W-:-:S04]  /*08f0*/  FFMA R19, R22, R23, R19 ;  /* 0x0000001716137223 */ /* 0x004fc80000000013 */
[----:B-----5:R-:W-:-:S04]  /*0900*/  FFMA R19, R24, R25, R19 ;  /* 0x0000001918137223 */ /* 0x020fc80000000013 */
[----:B----4-:R-:W-:-:S04]  /*0910*/  FFMA R20, R20, R26, R19 ;  /* 0x0000001a14147223 */ /* 0x010fc80000000013 */
[----:B------:R-:W-:-:S07]  /*0920*/  FFMA R18, R21, R28, R20 ;  /* 0x0000001c15127223 */ /* 0x000fce0000000014 */
.L_x_4:
[----:B------:R-:W-:Y:S05]  /*0930*/  @!P2 BRA `(.L_x_3) ;  /* 0x0000000000a8a947 */ /* 0x000fea0003800000 */
[----:B------:R-:W-:Y:S01]  /*0940*/  VIADD R14, R10, 0xffffffff ;  /* 0xffffffff0a0e7836 */ /* 0x000fe20000000000 */
[----:B------:R-:W-:-:S04]  /*0950*/  ISETP.NE.AND P2, PT, R11, RZ, PT ;  /* 0x000000ff0b00720c */ /* 0x000fc80003f45270 */
        /* <DEDUP_REMOVED lines=15> */
[----:B------:R-:W5:Y:S01]  /*0a50*/  LDG.E R25, desc[UR4][R14.64+0xc] ;  /* 0x00000c040e197981 */ /* 0x000f62000c1e1900 */
[----:B------:R-:W-:Y:S01]  /*0a60*/  IADD3 R13, PT, PT, R13, 0x4, RZ ;  /* 0x000000040d0d7810 */ /* 0x000fe20007ffe0ff */
[----:B---3--:R-:W-:-:S04]  /*0a70*/  FFMA R19, R19, R20, R18 ;  /* 0x0000001413137223 */ /* 0x008fc80000000012 */
[----:B--2---:R-:W-:-:S04]  /*0a80*/  FFMA R19, R22, R21, R19 ;  /* 0x0000001516137223 */ /* 0x004fc80000000013 */
[----:B----4-:R-:W-:-:S04]  /*0a90*/  FFMA R19, R24, R23, R19 ;  /* 0x0000001718137223 */ /* 0x010fc80000000013 */
[----:B-----5:R-:W-:-:S07]  /*0aa0*/  FFMA R18, R26, R25, R19 ;  /* 0x000000191a127223 */ /* 0x020fce0000000013 */
.L_x_5:
[----:B------:R-:W-:Y:S05]  /*0ab0*/  @!P2 BRA `(.L_x_3) ;  /* 0x000000000048a947 */ /* 0x000fea0003800000 */
[----:B------:R-:W1:Y:S01]  /*0ac0*/  LDC.64 R14, c[0x0][0x380] ;  /* 0x0000e000ff0e7b82 */ /* 0x000e620000000a00 */
[-C--:B------:R-:W-:Y:S02]  /*0ad0*/  IADD3 R19, PT, PT, R12, R13.reuse, RZ ;  /* 0x0000000d0c137210 */ /* 0x080fe40007ffe0ff */
[----:B------:R-:W-:-:S05]  /*0ae0*/  IADD3 R13, PT, PT, R4, R13, RZ ;  /* 0x0000000d040d7210 */ /* 0x000fca0007ffe0ff */
[----:B------:R-:W2:Y:S01]  /*0af0*/  LDC.64 R16, c[0x0][0x388] ;  /* 0x0000e200ff107b82 */ /* 0x000ea20000000a00 */
[----:B-1----:R-:W-:-:S04]  /*0b00*/  IMAD.WIDE R14, R19, 0x4, R14 ;  /* 0x00000004130e7825 */ /* 0x002fc800078e020e */
[----:B--2---:R-:W-:Y:S02]  /*0b10*/  IMAD.WIDE R16, R13, 0x4, R16 ;  /* 0x000000040d107825 */ /* 0x004fe400078e0210 */
[----:B0-----:R-:W2:Y:S04]  /*0b20*/  LDG.E R13, desc[UR4][R14.64] ;  /* 0x000000040e0d7981 */ /* 0x001ea8000c1e1900 */
[----:B------:R-:W2:Y:S01]  /*0b30*/  LDG.E R4, desc[UR4][R16.64] ;  /* 0x0000000410047981 */ /* 0x000ea2000c1e1900 */
[----:B------:R-:W-:Y:S01]  /*0b40*/  ISETP.NE.AND P1, PT, R11, 0x1, PT ;  /* 0x000000010b00780c */ /* 0x000fe20003f25270 */
[----:B--2---:R-:W-:-:S12]  /*0b50*/  FFMA R18, R13, R4, R18 ;  /* 0x000000040d127223 */ /* 0x004fd80000000012 */
[----:B------:R-:W-:Y:S05]  /*0b60*/  @!P1 BRA `(.L_x_3) ;  /* 0x00000000001c9947 */ /* 0x000fea0003800000 */
[----:B------:R-:W-:Y:S01]  /*0b70*/  ISETP.NE.AND P1, PT, R11, 0x2, PT ;  /* 0x000000020b00780c */ /* 0x000fe20003f25270 */
[----:B------:R-:W2:Y:S04]  /*0b80*/  LDG.E R13, desc[UR4][R14.64+0x4] ;  /* 0x000004040e0d7981 */ /* 0x000ea8000c1e1900 */
[----:B------:R-:W2:Y:S08]  /*0b90*/  LDG.E R4, desc[UR4][R16.64+0x4] ;  /* 0x0000040410047981 */ /* 0x000eb0000c1e1900 */
[----:B------:R-:W3:Y:S04]  /*0ba0*/  @P1 LDG.E R19, desc[UR4][R14.64+0x8] ;  /* 0x000008040e131981 */ /* 0x000ee8000c1e1900 */
[----:B------:R-:W3:Y:S01]  /*0bb0*/  @P1 LDG.E R12, desc[UR4][R16.64+0x8] ;  /* 0x00000804100c1981 */ /* 0x000ee2000c1e1900 */
[----:B--2---:R-:W-:-:S04]  /*0bc0*/  FFMA R18, R13, R4, R18 ;  /* 0x000000040d127223 */ /* 0x004fc80000000012 */
[----:B---3--:R-:W-:-:S07]  /*0bd0*/  @P1 FFMA R18, R19, R12, R18 ;  /* 0x0000000c13121223 */ /* 0x008fce0000000012 */
.L_x_3:
[----:B------:R-:W-:Y:S05]  /*0be0*/  @P0 BRA `(.L_x_6) ;  /* 0xfffffff400880947 */ /* 0x000fea000383ffff */
.L_x_0:
[----:B------:R-:W1:Y:S01]  /*0bf0*/  LDC.64 R4, c[0x0][0x390] ;  /* 0x0000e400ff047b82 */ /* 0x000e620000000a00 */
[----:B------:R-:W-:-:S04]  /*0c00*/  IMAD R3, R2, UR6, R3 ;  /* 0x0000000602037c24 */ /* 0x000fc8000f8e0203 */
[----:B-1----:R-:W-:-:S05]  /*0c10*/  IMAD.WIDE R2, R3, 0x4, R4 ;  /* 0x0000000403027825 */ /* 0x002fca00078e0204 */
[----:B0-----:R-:W-:Y:S01]  /*0c20*/  STG.E desc[UR4][R2.64], R18 ;  /* 0x0000001202007986 */ /* 0x001fe2000c101904 */
[----:B------:R-:W-:Y:S05]  /*0c30*/  EXIT ;  /* 0x000000000000794d */ /* 0x000fea0003800000 */
.L_x_7:
[----:B------:R-:W-:-:S00]  /*0c40*/  BRA `(.L_x_7) ;  /* 0xfffffffc00fc7947 */ /* 0x000fc0000383ffff */
[----:B------:R-:W-:-:S00]  /*0c50*/  NOP ;  /* 0x0000000000007918 */ /* 0x000fc00000000000 */
        /* <DEDUP_REMOVED lines=10> */
.L_x_8:


//--------------------- .nv.shared.reserved.0     --------------------------
	.section	.nv.shared.reserved.0,"aw",@nobits
	.weak		__nv_reservedSMEM_offset_0_alias
	.size		__nv_reservedSMEM_offset_0_alias, 0, 64
	.other		__nv_reservedSMEM_offset_0_alias,@"STO_CUDA_RESERVED_SHARED STV_DEFAULT"
__nv_reservedSMEM_offset_0_alias:
	.zero		0
	.zero		64


//--------------------- .nv.constant0._Z6conv2dPKfS0_Pfiii --------------------------
	.section	.nv.constant0._Z6conv2dPKfS0_Pfiii,"a",@progbits
	.sectionflags	@""
	.align	4
.nv.constant0._Z6conv2dPKfS0_Pfiii:
	.zero		932


//--------------------- SYMBOLS --------------------------

	.type		.nv.reservedSmem.offset0,@object
	.size		.nv.reservedSmem.offset0,0x4
